//
// Generated by NVIDIA NVVM Compiler
//
// Compiler Build ID: CL-36424714
// Cuda compilation tools, release 13.0, V13.0.88
// Based on NVVM 20.0.0
//

.version 9.0
.target sm_100
.address_size 64

// _ZZN32_GLOBAL__N__b3609e5b_4_k_cu_main13bank_conflictEPfiE4smem has been demoted
// _ZZN32_GLOBAL__N__b3609e5b_4_k_cu_main14bank_conflict2EPfE4smem has been demoted
// _ZZN32_GLOBAL__N__b3609e5b_4_k_cu_main7permuteEPfE4smem has been demoted
// _ZZN32_GLOBAL__N__b3609e5b_4_k_cu_main14memory_paddingEPfE4smem has been demoted
.global .align 4 .b8 __cudart_i2opi_f[24] = {65, 144, 67, 60, 153, 149, 98, 219, 192, 221, 52, 245, 209, 87, 39, 252, 41, 21, 68, 78, 110, 131, 249, 162};

.entry _ZN32_GLOBAL__N__b3609e5b_4_k_cu_main13bank_conflictEPfi(
	.param .u64 .ptr .align 1 _ZN32_GLOBAL__N__b3609e5b_4_k_cu_main13bank_conflictEPfi_param_0,
	.param .u32 _ZN32_GLOBAL__N__b3609e5b_4_k_cu_main13bank_conflictEPfi_param_1
)
{
	.local .align 4 .b8 	__local_depot0[28];
	.reg .b64 	%SP;
	.reg .b64 	%SPL;
	.reg .pred 	%p<9>;
	.reg .b32 	%r<49>;
	.reg .b32 	%f<29>;
	.reg .b64 	%rd<25>;
	.reg .b64 	%fd<3>;
	// demoted variable
	.shared .align 4 .b8 _ZZN32_GLOBAL__N__b3609e5b_4_k_cu_main13bank_conflictEPfiE4smem[256];
	mov.u64 	%SPL, __local_depot0;
	ld.param.u64 	%rd9, [_ZN32_GLOBAL__N__b3609e5b_4_k_cu_main13bank_conflictEPfi_param_0];
	ld.param.u32 	%r18, [_ZN32_GLOBAL__N__b3609e5b_4_k_cu_main13bank_conflictEPfi_param_1];
	add.u64 	%rd1, %SPL, 0;
	mov.u32 	%r19, %ctaid.x;
	mov.u32 	%r20, %ntid.x;
	mov.u32 	%r1, %tid.x;
	mad.lo.s32 	%r2, %r19, %r20, %r1;
	and.b32  	%r21, %r1, 31;
	cvt.rn.f32.u32 	%f1, %r21;
	mul.f32 	%f7, %f1, 0f3F22F983;
	cvt.rni.s32.f32 	%r48, %f7;
	cvt.rn.f32.s32 	%f8, %r48;
	fma.rn.f32 	%f9, %f8, 0fBFC90FDA, %f1;
	fma.rn.f32 	%f10, %f8, 0fB3A22168, %f9;
	fma.rn.f32 	%f28, %f8, 0fA7C234C5, %f10;
	abs.f32 	%f3, %f1;
	setp.ltu.f32 	%p1, %f3, 0f47CE4780;
	@%p1 bra 	$L__BB0_8;
	setp.neu.f32 	%p2, %f3, 0f7F800000;
	@%p2 bra 	$L__BB0_3;
	mov.f32 	%f13, 0f00000000;
	mul.rn.f32 	%f28, %f1, %f13;
	mov.b32 	%r48, 0;
	bra.uni 	$L__BB0_8;
$L__BB0_3:
	mov.b32 	%r4, %f1;
	shl.b32 	%r23, %r4, 8;
	or.b32  	%r5, %r23, -2147483648;
	mov.b64 	%rd24, 0;
	mov.b32 	%r45, 0;
	mov.u64 	%rd22, __cudart_i2opi_f;
	mov.u64 	%rd23, %rd1;
$L__BB0_4:
	.pragma "nounroll";
	ld.global.nc.u32 	%r24, [%rd22];
	mad.wide.u32 	%rd13, %r24, %r5, %rd24;
	shr.u64 	%rd24, %rd13, 32;
	st.local.u32 	[%rd23], %rd13;
	add.s32 	%r45, %r45, 1;
	add.s64 	%rd23, %rd23, 4;
	add.s64 	%rd22, %rd22, 4;
	setp.ne.s32 	%p3, %r45, 6;
	@%p3 bra 	$L__BB0_4;
	shr.u32 	%r25, %r4, 23;
	st.local.u32 	[%rd1+24], %rd24;
	and.b32  	%r8, %r25, 31;
	add.s32 	%r26, %r25, -128;
	shr.u32 	%r27, %r26, 5;
	mul.wide.u32 	%rd14, %r27, 4;
	sub.s64 	%rd8, %rd1, %rd14;
	ld.local.u32 	%r46, [%rd8+24];
	ld.local.u32 	%r47, [%rd8+20];
	setp.eq.s32 	%p4, %r8, 0;
	@%p4 bra 	$L__BB0_7;
	shf.l.wrap.b32 	%r46, %r47, %r46, %r8;
	ld.local.u32 	%r28, [%rd8+16];
	shf.l.wrap.b32 	%r47, %r28, %r47, %r8;
$L__BB0_7:
	shr.u32 	%r29, %r46, 30;
	shf.l.wrap.b32 	%r30, %r47, %r46, 2;
	shl.b32 	%r31, %r47, 2;
	shr.u32 	%r32, %r30, 31;
	add.s32 	%r48, %r32, %r29;
	shr.s32 	%r33, %r30, 31;
	xor.b32  	%r34, %r33, %r30;
	xor.b32  	%r35, %r33, %r31;
	cvt.u64.u32 	%rd15, %r34;
	shl.b64 	%rd16, %rd15, 32;
	cvt.u64.u32 	%rd17, %r35;
	or.b64  	%rd18, %rd16, %rd17;
	cvt.rn.f64.s64 	%fd1, %rd18;
	mul.f64 	%fd2, %fd1, 0d3BF921FB54442D19;
	cvt.rn.f32.f64 	%f11, %fd2;
	neg.f32 	%f12, %f11;
	setp.lt.s32 	%p5, %r30, 0;
	selp.f32 	%f28, %f12, %f11, %p5;
$L__BB0_8:
	mul.rn.f32 	%f14, %f28, %f28;
	and.b32  	%r37, %r48, 1;
	setp.eq.b32 	%p6, %r37, 1;
	selp.f32 	%f15, 0f3F800000, %f28, %p6;
	fma.rn.f32 	%f16, %f14, %f15, 0f00000000;
	fma.rn.f32 	%f17, %f14, 0f37CBAC00, 0fBAB607ED;
	selp.f32 	%f18, %f17, 0fB94D4153, %p6;
	selp.f32 	%f19, 0f3D2AAABB, 0f3C0885E4, %p6;
	fma.rn.f32 	%f20, %f18, %f14, %f19;
	selp.f32 	%f21, 0fBEFFFFFF, 0fBE2AAAA8, %p6;
	fma.rn.f32 	%f22, %f20, %f14, %f21;
	fma.rn.f32 	%f23, %f22, %f16, %f15;
	and.b32  	%r38, %r48, 2;
	setp.eq.s32 	%p7, %r38, 0;
	mov.f32 	%f24, 0f00000000;
	sub.f32 	%f25, %f24, %f23;
	selp.f32 	%f26, %f23, %f25, %p7;
	shl.b32 	%r39, %r1, 1;
	and.b32  	%r40, %r39, 32;
	and.b32  	%r41, %r1, 15;
	or.b32  	%r42, %r40, %r41;
	shl.b32 	%r43, %r42, 2;
	mov.u32 	%r44, _ZZN32_GLOBAL__N__b3609e5b_4_k_cu_main13bank_conflictEPfiE4smem;
	add.s32 	%r17, %r44, %r43;
	st.shared.f32 	[%r17], %f26;
	bar.sync 	0;
	setp.ge.u32 	%p8, %r2, %r18;
	@%p8 bra 	$L__BB0_10;
	ld.shared.f32 	%f27, [%r17];
	cvta.to.global.u64 	%rd19, %rd9;
	mul.wide.u32 	%rd20, %r2, 4;
	add.s64 	%rd21, %rd19, %rd20;
	st.global.f32 	[%rd21], %f27;
$L__BB0_10:
	ret;

}
.entry _ZN32_GLOBAL__N__b3609e5b_4_k_cu_main14bank_conflict2EPf(
	.param .u64 .ptr .align 1 _ZN32_GLOBAL__N__b3609e5b_4_k_cu_main14bank_conflict2EPf_param_0
)
{
	.reg .b32 	%r<10>;
	.reg .b32 	%f<2>;
	.reg .b64 	%rd<5>;
	// demoted variable
	.shared .align 4 .b8 _ZZN32_GLOBAL__N__b3609e5b_4_k_cu_main14bank_conflict2EPfE4smem[4096];
	ld.param.u64 	%rd1, [_ZN32_GLOBAL__N__b3609e5b_4_k_cu_main14bank_conflict2EPf_param_0];
	mov.u32 	%r1, %ctaid.x;
	mov.u32 	%r2, %ntid.x;
	mov.u32 	%r3, %tid.x;
	mad.lo.s32 	%r4, %r1, %r2, %r3;
	shl.b32 	%r5, %r3, 7;
	and.b32  	%r6, %r5, 3968;
	mov.u32 	%r7, _ZZN32_GLOBAL__N__b3609e5b_4_k_cu_main14bank_conflict2EPfE4smem;
	add.s32 	%r8, %r7, %r6;
	cvta.to.global.u64 	%rd2, %rd1;
	mov.b32 	%r9, 0;
	st.shared.u32 	[%r8], %r9;
	st.shared.u32 	[%r8+4], %r9;
	st.shared.u32 	[%r8+8], %r9;
	st.shared.u32 	[%r8+12], %r9;
	st.shared.u32 	[%r8+16], %r9;
	st.shared.u32 	[%r8+20], %r9;
	st.shared.u32 	[%r8+24], %r9;
	st.shared.u32 	[%r8+28], %r9;
	st.shared.u32 	[%r8+32], %r9;
	st.shared.u32 	[%r8+36], %r9;
	st.shared.u32 	[%r8+40], %r9;
	st.shared.u32 	[%r8+44], %r9;
	st.shared.u32 	[%r8+48], %r9;
	st.shared.u32 	[%r8+52], %r9;
	st.shared.u32 	[%r8+56], %r9;
	st.shared.u32 	[%r8+60], %r9;
	st.shared.u32 	[%r8+64], %r9;
	st.shared.u32 	[%r8+68], %r9;
	st.shared.u32 	[%r8+72], %r9;
	st.shared.u32 	[%r8+76], %r9;
	st.shared.u32 	[%r8+80], %r9;
	st.shared.u32 	[%r8+84], %r9;
	st.shared.u32 	[%r8+88], %r9;
	st.shared.u32 	[%r8+92], %r9;
	st.shared.u32 	[%r8+96], %r9;
	st.shared.u32 	[%r8+100], %r9;
	st.shared.u32 	[%r8+104], %r9;
	st.shared.u32 	[%r8+108], %r9;
	st.shared.u32 	[%r8+112], %r9;
	st.shared.u32 	[%r8+116], %r9;
	st.shared.u32 	[%r8+120], %r9;
	st.shared.u32 	[%r8+124], %r9;
	bar.sync 	0;
	mul.wide.u32 	%rd3, %r4, 4;
	add.s64 	%rd4, %rd2, %rd3;
	ld.shared.f32 	%f1, [%r8+124];
	st.global.f32 	[%rd4], %f1;
	ret;

}
.entry _ZN32_GLOBAL__N__b3609e5b_4_k_cu_main7permuteEPf(
	.param .u64 .ptr .align 1 _ZN32_GLOBAL__N__b3609e5b_4_k_cu_main7permuteEPf_param_0
)
{
	.reg .b32 	%r<10>;
	.reg .b32 	%f<2>;
	.reg .b64 	%rd<5>;
	// demoted variable
	.shared .align 4 .b8 _ZZN32_GLOBAL__N__b3609e5b_4_k_cu_main7permuteEPfE4smem[4096];
	ld.param.u64 	%rd1, [_ZN32_GLOBAL__N__b3609e5b_4_k_cu_main7permuteEPf_param_0];
	mov.u32 	%r1, %ctaid.x;
	mov.u32 	%r2, %ntid.x;
	mov.u32 	%r3, %tid.x;
	mad.lo.s32 	%r4, %r1, %r2, %r3;
	shl.b32 	%r5, %r3, 2;
	and.b32  	%r6, %r5, 124;
	mov.u32 	%r7, _ZZN32_GLOBAL__N__b3609e5b_4_k_cu_main7permuteEPfE4smem;
	add.s32 	%r8, %r7, %r6;
	cvta.to.global.u64 	%rd2, %rd1;
	mov.b32 	%r9, 0;
	st.shared.u32 	[%r8], %r9;
	st.shared.u32 	[%r8+128], %r9;
	st.shared.u32 	[%r8+256], %r9;
	st.shared.u32 	[%r8+384], %r9;
	st.shared.u32 	[%r8+512], %r9;
	st.shared.u32 	[%r8+640], %r9;
	st.shared.u32 	[%r8+768], %r9;
	st.shared.u32 	[%r8+896], %r9;
	st.shared.u32 	[%r8+1024], %r9;
	st.shared.u32 	[%r8+1152], %r9;
	st.shared.u32 	[%r8+1280], %r9;
	st.shared.u32 	[%r8+1408], %r9;
	st.shared.u32 	[%r8+1536], %r9;
	st.shared.u32 	[%r8+1664], %r9;
	st.shared.u32 	[%r8+1792], %r9;
	st.shared.u32 	[%r8+1920], %r9;
	st.shared.u32 	[%r8+2048], %r9;
	st.shared.u32 	[%r8+2176], %r9;
	st.shared.u32 	[%r8+2304], %r9;
	st.shared.u32 	[%r8+2432], %r9;
	st.shared.u32 	[%r8+2560], %r9;
	st.shared.u32 	[%r8+2688], %r9;
	st.shared.u32 	[%r8+2816], %r9;
	st.shared.u32 	[%r8+2944], %r9;
	st.shared.u32 	[%r8+3072], %r9;
	st.shared.u32 	[%r8+3200], %r9;
	st.shared.u32 	[%r8+3328], %r9;
	st.shared.u32 	[%r8+3456], %r9;
	st.shared.u32 	[%r8+3584], %r9;
	st.shared.u32 	[%r8+3712], %r9;
	st.shared.u32 	[%r8+3840], %r9;
	st.shared.u32 	[%r8+3968], %r9;
	bar.sync 	0;
	mul.wide.u32 	%rd3, %r4, 4;
	add.s64 	%rd4, %rd2, %rd3;
	ld.shared.f32 	%f1, [%r8+3968];
	st.global.f32 	[%rd4], %f1;
	ret;

}
.entry _ZN32_GLOBAL__N__b3609e5b_4_k_cu_main14memory_paddingEPf(
	.param .u64 .ptr .align 1 _ZN32_GLOBAL__N__b3609e5b_4_k_cu_main14memory_paddingEPf_param_0
)
{
	.reg .b32 	%r<9>;
	.reg .b32 	%f<2>;
	.reg .b64 	%rd<5>;
	// demoted variable
	.shared .align 4 .b8 _ZZN32_GLOBAL__N__b3609e5b_4_k_cu_main14memory_paddingEPfE4smem[4224];
	ld.param.u64 	%rd1, [_ZN32_GLOBAL__N__b3609e5b_4_k_cu_main14memory_paddingEPf_param_0];
	mov.u32 	%r1, %ctaid.x;
	mov.u32 	%r2, %ntid.x;
	mov.u32 	%r3, %tid.x;
	mad.lo.s32 	%r4, %r1, %r2, %r3;
	and.b32  	%r5, %r3, 31;
	mov.u32 	%r6, _ZZN32_GLOBAL__N__b3609e5b_4_k_cu_main14memory_paddingEPfE4smem;
	mad.lo.s32 	%r7, %r5, 132, %r6;
	cvta.to.global.u64 	%rd2, %rd1;
	mov.b32 	%r8, 0;
	st.shared.u32 	[%r7], %r8;
	st.shared.u32 	[%r7+4], %r8;
	st.shared.u32 	[%r7+8], %r8;
	st.shared.u32 	[%r7+12], %r8;
	st.shared.u32 	[%r7+16], %r8;
	st.shared.u32 	[%r7+20], %r8;
	st.shared.u32 	[%r7+24], %r8;
	st.shared.u32 	[%r7+28], %r8;
	st.shared.u32 	[%r7+32], %r8;
	st.shared.u32 	[%r7+36], %r8;
	st.shared.u32 	[%r7+40], %r8;
	st.shared.u32 	[%r7+44], %r8;
	st.shared.u32 	[%r7+48], %r8;
	st.shared.u32 	[%r7+52], %r8;
	st.shared.u32 	[%r7+56], %r8;
	st.shared.u32 	[%r7+60], %r8;
	st.shared.u32 	[%r7+64], %r8;
	st.shared.u32 	[%r7+68], %r8;
	st.shared.u32 	[%r7+72], %r8;
	st.shared.u32 	[%r7+76], %r8;
	st.shared.u32 	[%r7+80], %r8;
	st.shared.u32 	[%r7+84], %r8;
	st.shared.u32 	[%r7+88], %r8;
	st.shared.u32 	[%r7+92], %r8;
	st.shared.u32 	[%r7+96], %r8;
	st.shared.u32 	[%r7+100], %r8;
	st.shared.u32 	[%r7+104], %r8;
	st.shared.u32 	[%r7+108], %r8;
	st.shared.u32 	[%r7+112], %r8;
	st.shared.u32 	[%r7+116], %r8;
	st.shared.u32 	[%r7+120], %r8;
	st.shared.u32 	[%r7+124], %r8;
	bar.sync 	0;
	mul.wide.u32 	%rd3, %r4, 4;
	add.s64 	%rd4, %rd2, %rd3;
	ld.shared.f32 	%f1, [%r7+124];
	st.global.f32 	[%rd4], %f1;
	ret;

}


// ===== COMPILED SASS (sm_100) =====

	.target	sm_100

	.elftype	@"ET_EXEC"


//--------------------- .note.nv.tkinfo           --------------------------
	.section	.note.nv.tkinfo,"",@"SHT_NOTE"
	.sectionflags	@"SHF_NOTE_NV_TKINFO"
	.tkinfo
        /*0018*/ 	.word	0x00000002
        /*0030*/ 	.string	""
        /*0030*/ 	.string	"ptxas"
        /*0030*/ 	.string	"Cuda compilation tools, release 13.0, V13.0.88"
        /*0030*/ 	.string	"Build cuda_13.0.r13.0/compiler.36424714_0"
        /*0030*/ 	.string	"-arch sm_100 -m 64 "



//--------------------- .note.nv.cuinfo           --------------------------
	.section	.note.nv.cuinfo,"",@"SHT_NOTE"
	.sectionflags	@"SHF_NOTE_NV_CUINFO"
        /*0018*/ 	.short	0x0002
        /*001a*/ 	.short	0x0064
        /*001c*/ 	.short	0x0082
	.zero		2


//--------------------- .nv.info                  --------------------------
	.section	.nv.info,"",@"SHT_CUDA_INFO"
	.align	4


	//----- nvinfo : EIATTR_REGCOUNT
	.align		4
        /*0000*/ 	.byte	0x04, 0x2f
        /*0002*/ 	.short	(.L_2 - .L_1)
	.align		4
.L_1:
        /*0004*/ 	.word	index@(_ZN32_GLOBAL__N__b3609e5b_4_k_cu_main13bank_conflictEPfi)
        /*0008*/ 	.word	0x00000013


	//----- nvinfo : EIATTR_FRAME_SIZE
	.align		4
.L_2:
        /*000c*/ 	.byte	0x04, 0x11
        /*000e*/ 	.short	(.L_4 - .L_3)
	.align		4
.L_3:
        /*0010*/ 	.word	index@(_ZN32_GLOBAL__N__b3609e5b_4_k_cu_main13bank_conflictEPfi)
        /*0014*/ 	.word	0x00000000


	//----- nvinfo : EIATTR_REGCOUNT
	.align		4
.L_4:
        /*0018*/ 	.byte	0x04, 0x2f
        /*001a*/ 	.short	(.L_6 - .L_5)
	.align		4
.L_5:
        /*001c*/ 	.word	index@(_ZN32_GLOBAL__N__b3609e5b_4_k_cu_main14bank_conflict2EPf)
        /*0020*/ 	.word	0x0000000a


	//----- nvinfo : EIATTR_FRAME_SIZE
	.align		4
.L_6:
        /*0024*/ 	.byte	0x04, 0x11
        /*0026*/ 	.short	(.L_8 - .L_7)
	.align		4
.L_7:
        /*0028*/ 	.word	index@(_ZN32_GLOBAL__N__b3609e5b_4_k_cu_main14bank_conflict2EPf)
        /*002c*/ 	.word	0x00000000


	//----- nvinfo : EIATTR_REGCOUNT
	.align		4
.L_8:
        /*0030*/ 	.byte	0x04, 0x2f
        /*0032*/ 	.short	(.L_10 - .L_9)
	.align		4
.L_9:
        /*0034*/ 	.word	index@(_ZN32_GLOBAL__N__b3609e5b_4_k_cu_main7permuteEPf)
        /*0038*/ 	.word	0x0000000a


	//----- nvinfo : EIATTR_FRAME_SIZE
	.align		4
.L_10:
        /*003c*/ 	.byte	0x04, 0x11
        /*003e*/ 	.short	(.L_12 - .L_11)
	.align		4
.L_11:
        /*0040*/ 	.word	index@(_ZN32_GLOBAL__N__b3609e5b_4_k_cu_main7permuteEPf)
        /*0044*/ 	.word	0x00000000


	//----- nvinfo : EIATTR_REGCOUNT
	.align		4
.L_12:
        /*0048*/ 	.byte	0x04, 0x2f
        /*004a*/ 	.short	(.L_14 - .L_13)
	.align		4
.L_13:
        /*004c*/ 	.word	index@(_ZN32_GLOBAL__N__b3609e5b_4_k_cu_main14memory_paddingEPf)
        /*0050*/ 	.word	0x0000000a


	//----- nvinfo : EIATTR_FRAME_SIZE
	.align		4
.L_14:
        /*0054*/ 	.byte	0x04, 0x11
        /*0056*/ 	.short	(.L_16 - .L_15)
	.align		4
.L_15:
        /*0058*/ 	.word	index@(_ZN32_GLOBAL__N__b3609e5b_4_k_cu_main14memory_paddingEPf)
        /*005c*/ 	.word	0x00000000


	//----- nvinfo : EIATTR_MIN_STACK_SIZE
	.align		4
.L_16:
        /*0060*/ 	.byte	0x04, 0x12
        /*0062*/ 	.short	(.L_18 - .L_17)
	.align		4
.L_17:
        /*0064*/ 	.word	index@(_ZN32_GLOBAL__N__b3609e5b_4_k_cu_main14memory_paddingEPf)
        /*0068*/ 	.word	0x00000000


	//----- nvinfo : EIATTR_MIN_STACK_SIZE
	.align		4
.L_18:
        /*006c*/ 	.byte	0x04, 0x12
        /*006e*/ 	.short	(.L_20 - .L_19)
	.align		4
.L_19:
        /*0070*/ 	.word	index@(_ZN32_GLOBAL__N__b3609e5b_4_k_cu_main7permuteEPf)
        /*0074*/ 	.word	0x00000000


	//----- nvinfo : EIATTR_MIN_STACK_SIZE
	.align		4
.L_20:
        /*0078*/ 	.byte	0x04, 0x12
        /*007a*/ 	.short	(.L_22 - .L_21)
	.align		4
.L_21:
        /*007c*/ 	.word	index@(_ZN32_GLOBAL__N__b3609e5b_4_k_cu_main14bank_conflict2EPf)
        /*0080*/ 	.word	0x00000000


	//----- nvinfo : EIATTR_MIN_STACK_SIZE
	.align		4
.L_22:
        /*0084*/ 	.byte	0x04, 0x12
        /*0086*/ 	.short	(.L_24 - .L_23)
	.align		4
.L_23:
        /*0088*/ 	.word	index@(_ZN32_GLOBAL__N__b3609e5b_4_k_cu_main13bank_conflictEPfi)
        /*008c*/ 	.word	0x00000000
.L_24:


//--------------------- .nv.compat                --------------------------
	.section	.nv.compat,"",@"SHT_CUDA_COMPAT_INFO"
	.align	4
        /*0000*/ 	.byte	0x02, 0x09, 0x00, 0x00, 0x02, 0x02, 0x01, 0x00, 0x02, 0x05, 0x05, 0x00, 0x03, 0x07, 0x01, 0x01
        /*0010*/ 	.byte	0x02, 0x03, 0x00, 0x00, 0x02, 0x06, 0x01, 0x00, 0x04, 0x0b, 0x08, 0x00, 0x01, 0x00, 0x00, 0x00
        /*0020*/ 	.byte	0x00, 0x00, 0x00, 0x00


//--------------------- .nv.info._ZN32_GLOBAL__N__b3609e5b_4_k_cu_main14memory_paddingEPf --------------------------
	.section	.nv.info._ZN32_GLOBAL__N__b3609e5b_4_k_cu_main14memory_paddingEPf,"",@"SHT_CUDA_INFO"
	.sectionflags	@""
	.align	4


	//----- nvinfo : EIATTR_CUDA_API_VERSION
	.align		4
        /*0000*/ 	.byte	0x04, 0x37
        /*0002*/ 	.short	(.L_26 - .L_25)
.L_25:
        /*0004*/ 	.word	0x00000082


	//----- nvinfo : EIATTR_KPARAM_INFO
	.align		4
.L_26:
        /*0008*/ 	.byte	0x04, 0x17
        /*000a*/ 	.short	(.L_28 - .L_27)
.L_27:
        /*000c*/ 	.word	0x00000000
        /*0010*/ 	.short	0x0000
        /*0012*/ 	.short	0x0000
        /*0014*/ 	.byte	0x00, 0xf5, 0x21, 0x00


	//----- nvinfo : EIATTR_SPARSE_MMA_MASK
	.align		4
.L_28:
        /*0018*/ 	.byte	0x03, 0x50
        /*001a*/ 	.short	0x0000


	//----- nvinfo : EIATTR_MAXREG_COUNT
	.align		4
        /*001c*/ 	.byte	0x03, 0x1b
        /*001e*/ 	.short	0x00ff


	//----- nvinfo : EIATTR_NUM_BARRIERS
	.align		4
        /*0020*/ 	.byte	0x02, 0x4c
        /*0022*/ 	.byte	0x01
	.zero		1


	//----- nvinfo : EIATTR_MERCURY_ISA_VERSION
	.align		4
        /*0024*/ 	.byte	0x03, 0x5f
        /*0026*/ 	.short	0x0101


	//----- nvinfo : EIATTR_VRC_CTA_INIT_COUNT
	.align		4
        /*0028*/ 	.byte	0x02, 0x4a
	.zero		1
	.zero		1


	//----- nvinfo : EIATTR_EXIT_INSTR_OFFSETS
	.align		4
        /*002c*/ 	.byte	0x04, 0x1c
        /*002e*/ 	.short	(.L_30 - .L_29)


	//   ....[0]....
.L_29:
        /*0030*/ 	.word	0x00000300


	//----- nvinfo : EIATTR_CBANK_PARAM_SIZE
	.align		4
.L_30:
        /*0034*/ 	.byte	0x03, 0x19
        /*0036*/ 	.short	0x0008


	//----- nvinfo : EIATTR_PARAM_CBANK
	.align		4
        /*0038*/ 	.byte	0x04, 0x0a
        /*003a*/ 	.short	(.L_32 - .L_31)
	.align		4
.L_31:
        /*003c*/ 	.word	index@(.nv.constant0._ZN32_GLOBAL__N__b3609e5b_4_k_cu_main14memory_paddingEPf)
        /*0040*/ 	.short	0x0380
        /*0042*/ 	.short	0x0008


	//----- nvinfo : EIATTR_SW_WAR
	.align		4
.L_32:
        /*0044*/ 	.byte	0x04, 0x36
        /*0046*/ 	.short	(.L_34 - .L_33)
.L_33:
        /*0048*/ 	.word	0x00000008
.L_34:


//--------------------- .nv.info._ZN32_GLOBAL__N__b3609e5b_4_k_cu_main7permuteEPf --------------------------
	.section	.nv.info._ZN32_GLOBAL__N__b3609e5b_4_k_cu_main7permuteEPf,"",@"SHT_CUDA_INFO"
	.sectionflags	@""
	.align	4


	//----- nvinfo : EIATTR_CUDA_API_VERSION
	.align		4
        /*0000*/ 	.byte	0x04, 0x37
        /*0002*/ 	.short	(.L_36 - .L_35)
.L_35:
        /*0004*/ 	.word	0x00000082


	//----- nvinfo : EIATTR_KPARAM_INFO
	.align		4
.L_36:
        /*0008*/ 	.byte	0x04, 0x17
        /*000a*/ 	.short	(.L_38 - .L_37)
.L_37:
        /*000c*/ 	.word	0x00000000
        /*0010*/ 	.short	0x0000
        /*0012*/ 	.short	0x0000
        /*0014*/ 	.byte	0x00, 0xf5, 0x21, 0x00


	//----- nvinfo : EIATTR_SPARSE_MMA_MASK
	.align		4
.L_38:
        /*0018*/ 	.byte	0x03, 0x50
        /*001a*/ 	.short	0x0000


	//----- nvinfo : EIATTR_MAXREG_COUNT
	.align		4
        /*001c*/ 	.byte	0x03, 0x1b
        /*001e*/ 	.short	0x00ff


	//----- nvinfo : EIATTR_NUM_BARRIERS
	.align		4
        /*0020*/ 	.byte	0x02, 0x4c
        /*0022*/ 	.byte	0x01
	.zero		1


	//----- nvinfo : EIATTR_MERCURY_ISA_VERSION
	.align		4
        /*0024*/ 	.byte	0x03, 0x5f
        /*0026*/ 	.short	0x0101


	//----- nvinfo : EIATTR_VRC_CTA_INIT_COUNT
	.align		4
        /*0028*/ 	.byte	0x02, 0x4a
	.zero		1
	.zero		1


	//----- nvinfo : EIATTR_EXIT_INSTR_OFFSETS
	.align		4
        /*002c*/ 	.byte	0x04, 0x1c
        /*002e*/ 	.short	(.L_40 - .L_39)


	//   ....[0]....
.L_39:
        /*0030*/ 	.word	0x00000300


	//----- nvinfo : EIATTR_CBANK_PARAM_SIZE
	.align		4
.L_40:
        /*0034*/ 	.byte	0x03, 0x19
        /*0036*/ 	.short	0x0008


	//----- nvinfo : EIATTR_PARAM_CBANK
	.align		4
        /*0038*/ 	.byte	0x04, 0x0a
        /*003a*/ 	.short	(.L_42 - .L_41)
	.align		4
.L_41:
        /*003c*/ 	.word	index@(.nv.constant0._ZN32_GLOBAL__N__b3609e5b_4_k_cu_main7permuteEPf)
        /*0040*/ 	.short	0x0380
        /*0042*/ 	.short	0x0008


	//----- nvinfo : EIATTR_SW_WAR
	.align		4
.L_42:
        /*0044*/ 	.byte	0x04, 0x36
        /*0046*/ 	.short	(.L_44 - .L_43)
.L_43:
        /*0048*/ 	.word	0x00000008
.L_44:


//--------------------- .nv.info._ZN32_GLOBAL__N__b3609e5b_4_k_cu_main14bank_conflict2EPf --------------------------
	.section	.nv.info._ZN32_GLOBAL__N__b3609e5b_4_k_cu_main14bank_conflict2EPf,"",@"SHT_CUDA_INFO"
	.sectionflags	@""
	.align	4


	//----- nvinfo : EIATTR_CUDA_API_VERSION
	.align		4
        /*0000*/ 	.byte	0x04, 0x37
        /*0002*/ 	.short	(.L_46 - .L_45)
.L_45:
        /*0004*/ 	.word	0x00000082


	//----- nvinfo : EIATTR_KPARAM_INFO
	.align		4
.L_46:
        /*0008*/ 	.byte	0x04, 0x17
        /*000a*/ 	.short	(.L_48 - .L_47)
.L_47:
        /*000c*/ 	.word	0x00000000
        /*0010*/ 	.short	0x0000
        /*0012*/ 	.short	0x0000
        /*0014*/ 	.byte	0x00, 0xf5, 0x21, 0x00


	//----- nvinfo : EIATTR_SPARSE_MMA_MASK
	.align		4
.L_48:
        /*0018*/ 	.byte	0x03, 0x50
        /*001a*/ 	.short	0x0000


	//----- nvinfo : EIATTR_MAXREG_COUNT
	.align		4
        /*001c*/ 	.byte	0x03, 0x1b
        /*001e*/ 	.short	0x00ff


	//----- nvinfo : EIATTR_NUM_BARRIERS
	.align		4
        /*0020*/ 	.byte	0x02, 0x4c
        /*0022*/ 	.byte	0x01
	.zero		1


	//----- nvinfo : EIATTR_MERCURY_ISA_VERSION
	.align		4
        /*0024*/ 	.byte	0x03, 0x5f
        /*0026*/ 	.short	0x0101


	//----- nvinfo : EIATTR_VRC_CTA_INIT_COUNT
	.align		4
        /*0028*/ 	.byte	0x02, 0x4a
	.zero		1
	.zero		1


	//----- nvinfo : EIATTR_EXIT_INSTR_OFFSETS
	.align		4
        /*002c*/ 	.byte	0x04, 0x1c
        /*002e*/ 	.short	(.L_50 - .L_49)


	//   ....[0]....
.L_49:
        /*0030*/ 	.word	0x00000180


	//----- nvinfo : EIATTR_CBANK_PARAM_SIZE
	.align		4
.L_50:
        /*0034*/ 	.byte	0x03, 0x19
        /*0036*/ 	.short	0x0008


	//----- nvinfo : EIATTR_PARAM_CBANK
	.align		4
        /*0038*/ 	.byte	0x04, 0x0a
        /*003a*/ 	.short	(.L_52 - .L_51)
	.align		4
.L_51:
        /*003c*/ 	.word	index@(.nv.constant0._ZN32_GLOBAL__N__b3609e5b_4_k_cu_main14bank_conflict2EPf)
        /*0040*/ 	.short	0x0380
        /*0042*/ 	.short	0x0008


	//----- nvinfo : EIATTR_SW_WAR
	.align		4
.L_52:
        /*0044*/ 	.byte	0x04, 0x36
        /*0046*/ 	.short	(.L_54 - .L_53)
.L_53:
        /*0048*/ 	.word	0x00000008
.L_54:


//--------------------- .nv.info._ZN32_GLOBAL__N__b3609e5b_4_k_cu_main13bank_conflictEPfi --------------------------
	.section	.nv.info._ZN32_GLOBAL__N__b3609e5b_4_k_cu_main13bank_conflictEPfi,"",@"SHT_CUDA_INFO"
	.sectionflags	@""
	.align	4


	//----- nvinfo : EIATTR_CUDA_API_VERSION
	.align		4
        /*0000*/ 	.byte	0x04, 0x37
        /*0002*/ 	.short	(.L_56 - .L_55)
.L_55:
        /*0004*/ 	.word	0x00000082


	//----- nvinfo : EIATTR_KPARAM_INFO
	.align		4
.L_56:
        /*0008*/ 	.byte	0x04, 0x17
        /*000a*/ 	.short	(.L_58 - .L_57)
.L_57:
        /*000c*/ 	.word	0x00000000
        /*0010*/ 	.short	0x0001
        /*0012*/ 	.short	0x0008
        /*0014*/ 	.byte	0x00, 0xf0, 0x11, 0x00


	//----- nvinfo : EIATTR_KPARAM_INFO
	.align		4
.L_58:
        /*0018*/ 	.byte	0x04, 0x17
        /*001a*/ 	.short	(.L_60 - .L_59)
.L_59:
        /*001c*/ 	.word	0x00000000
        /*0020*/ 	.short	0x0000
        /*0022*/ 	.short	0x0000
        /*0024*/ 	.byte	0x00, 0xf5, 0x21, 0x00


	//----- nvinfo : EIATTR_SPARSE_MMA_MASK
	.align		4
.L_60:
        /*0028*/ 	.byte	0x03, 0x50
        /*002a*/ 	.short	0x0000


	//----- nvinfo : EIATTR_MAXREG_COUNT
	.align		4
        /*002c*/ 	.byte	0x03, 0x1b
        /*002e*/ 	.short	0x00ff


	//----- nvinfo : EIATTR_NUM_BARRIERS
	.align		4
        /*0030*/ 	.byte	0x02, 0x4c
        /*0032*/ 	.byte	0x01
	.zero		1


	//----- nvinfo : EIATTR_MERCURY_ISA_VERSION
	.align		4
        /*0034*/ 	.byte	0x03, 0x5f
        /*0036*/ 	.short	0x0101


	//----- nvinfo : EIATTR_VRC_CTA_INIT_COUNT
	.align		4
        /*0038*/ 	.byte	0x02, 0x4a
	.zero		1
	.zero		1


	//----- nvinfo : EIATTR_EXIT_INSTR_OFFSETS
	.align		4
        /*003c*/ 	.byte	0x04, 0x1c
        /*003e*/ 	.short	(.L_62 - .L_61)


	//   ....[0]....
.L_61:
        /*0040*/ 	.word	0x00000880


	//   ....[1]....
        /*0044*/ 	.word	0x000008d0


	//----- nvinfo : EIATTR_CRS_STACK_SIZE
	.align		4
.L_62:
        /*0048*/ 	.byte	0x04, 0x1e
        /*004a*/ 	.short	(.L_64 - .L_63)
.L_63:
        /*004c*/ 	.word	0x00000000


	//----- nvinfo : EIATTR_CBANK_PARAM_SIZE
	.align		4
.L_64:
        /*0050*/ 	.byte	0x03, 0x19
        /*0052*/ 	.short	0x000c


	//----- nvinfo : EIATTR_PARAM_CBANK
	.align		4
        /*0054*/ 	.byte	0x04, 0x0a
        /*0056*/ 	.short	(.L_66 - .L_65)
	.align		4
.L_65:
        /*0058*/ 	.word	index@(.nv.constant0._ZN32_GLOBAL__N__b3609e5b_4_k_cu_main13bank_conflictEPfi)
        /*005c*/ 	.short	0x0380
        /*005e*/ 	.short	0x000c


	//----- nvinfo : EIATTR_SW_WAR
	.align		4
.L_66:
        /*0060*/ 	.byte	0x04, 0x36
        /*0062*/ 	.short	(.L_68 - .L_67)
.L_67:
        /*0064*/ 	.word	0x00000008
.L_68:


//--------------------- .nv.callgraph             --------------------------
	.section	.nv.callgraph,"",@"SHT_CUDA_CALLGRAPH"
	.align	4
	.sectionentsize	8
	.align		4
        /*0000*/ 	.word	0x00000000
	.align		4
        /*0004*/ 	.word	0xffffffff
	.align		4
        /*0008*/ 	.word	0x00000000
	.align		4
        /*000c*/ 	.word	0xfffffffe
	.align		4
        /*0010*/ 	.word	0x00000000
	.align		4
        /*0014*/ 	.word	0xfffffffd
	.align		4
        /*0018*/ 	.word	0x00000000
	.align		4
        /*001c*/ 	.word	0xfffffffc


//--------------------- .nv.constant4             --------------------------
	.section	.nv.constant4,"a",@progbits
	.align	8
	.align		8
.nv.constant4:
        /*0000*/ 	.dword	__cudart_i2opi_f


//--------------------- .text._ZN32_GLOBAL__N__b3609e5b_4_k_cu_main14memory_paddingEPf --------------------------
	.section	.text._ZN32_GLOBAL__N__b3609e5b_4_k_cu_main14memory_paddingEPf,"ax",@progbits
	.align	128
.text._ZN32_GLOBAL__N__b3609e5b_4_k_cu_main14memory_paddingEPf:
        .type           _ZN32_GLOBAL__N__b3609e5b_4_k_cu_main14memory_paddingEPf,@function
        .size           _ZN32_GLOBAL__N__b3609e5b_4_k_cu_main14memory_paddingEPf,(.L_x_9 - _ZN32_GLOBAL__N__b3609e5b_4_k_cu_main14memory_paddingEPf)
        .other          _ZN32_GLOBAL__N__b3609e5b_4_k_cu_main14memory_paddingEPf,@"STO_CUDA_ENTRY STV_DEFAULT"
_ZN32_GLOBAL__N__b3609e5b_4_k_cu_main14memory_paddingEPf:
[----:B------:R-:W-:Y:S01]  /*0000*/  LDC R1, c[0x0][0x37c] ;  /* 0x0000df00ff017b82 */ /* 0x000fe20000000800 */
[----:B------:R-:W0:Y:S01]  /*0010*/  S2R R3, SR_CgaCtaId ;  /* 0x0000000000037919 */ /* 0x000e220000008800 */
[----:B------:R-:W-:-:S06]  /*0020*/  MOV R0, 0x400 ;  /* 0x0000040000007802 */ /* 0x000fcc0000000f00 */
[----:B------:R-:W1:Y:S01]  /*0030*/  S2UR UR6, SR_CTAID.X ;  /* 0x00000000000679c3 */ /* 0x000e620000002500 */
[----:B------:R-:W2:Y:S01]  /*0040*/  LDCU.64 UR4, c[0x0][0x358] ;  /* 0x00006b00ff0477ac */ /* 0x000ea20008000a00 */
[----:B------:R-:W3:Y:S06]  /*0050*/  S2R R4, SR_TID.X ;  /* 0x0000000000047919 */ /* 0x000eec0000002100 */
[----:B------:R-:W1:Y:S01]  /*0060*/  LDC R5, c[0x0][0x360] ;  /* 0x0000d800ff057b82 */ /* 0x000e620000000800 */
[----:B0-----:R-:W-:Y:S02]  /*0070*/  LEA R3, R3, R0, 0x18 ;  /* 0x0000000003037211 */ /* 0x001fe400078ec0ff */
[----:B---3--:R-:W-:Y:S01]  /*0080*/  LOP3.LUT R0, R4, 0x1f, RZ, 0xc0, !PT ;  /* 0x0000001f04007812 */ /* 0x008fe200078ec0ff */
[----:B-1----:R-:W-:-:S04]  /*0090*/  IMAD R5, R5, UR6, R4 ;  /* 0x0000000605057c24 */ /* 0x002fc8000f8e0204 */
[----:B------:R-:W-:Y:S02]  /*00a0*/  IMAD R0, R0, 0x84, R3 ;  /* 0x0000008400007824 */ /* 0x000fe400078e0203 */
[----:B------:R-:W0:Y:S03]  /*00b0*/  LDC.64 R2, c[0x0][0x380] ;  /* 0x0000e000ff027b82 */ /* 0x000e260000000a00 */
[----:B------:R-:W-:Y:S04]  /*00c0*/  STS [R0], RZ ;  /* 0x000000ff00007388 */ /* 0x000fe80000000800 */
[----:B------:R-:W-:Y:S04]  /*00d0*/  STS [R0+0x4], RZ ;  /* 0x000004ff00007388 */ /* 0x000fe80000000800 */
[----:B------:R-:W-:Y:S04]  /*00e0*/  STS [R0+0x8], RZ ;  /* 0x000008ff00007388 */ /* 0x000fe80000000800 */
[----:B------:R-:W-:Y:S04]  /*00f0*/  STS [R0+0xc], RZ ;  /* 0x00000cff00007388 */ /* 0x000fe80000000800 */
[----:B------:R-:W-:Y:S04]  /*0100*/  STS [R0+0x10], RZ ;  /* 0x000010ff00007388 */ /* 0x000fe80000000800 */
[----:B------:R-:W-:Y:S01]  /*0110*/  STS [R0+0x14], RZ ;  /* 0x000014ff00007388 */ /* 0x000fe20000000800 */
[----:B0-----:R-:W-:-:S03]  /*0120*/  IMAD.WIDE.U32 R2, R5, 0x4, R2 ;  /* 0x0000000405027825 */ /* 0x001fc600078e0002 */
[----:B------:R-:W-:Y:S04]  /*0130*/  STS [R0+0x18], RZ ;  /* 0x000018ff00007388 */ /* 0x000fe80000000800 */
        /* <DEDUP_REMOVED lines=24> */
[----:B------:R-:W-:Y:S01]  /*02c0*/  STS [R0+0x7c], RZ ;  /* 0x00007cff00007388 */ /* 0x000fe20000000800 */
[----:B------:R-:W-:Y:S06]  /*02d0*/  BAR.SYNC.DEFER_BLOCKING 0x0 ;  /* 0x0000000000007b1d */ /* 0x000fec0000010000 */
[----:B------:R-:W2:Y:S04]  /*02e0*/  LDS R7, [R0+0x7c] ;  /* 0x00007c0000077984 */ /* 0x000ea80000000800 */
[----:B--2---:R-:W-:Y:S01]  /*02f0*/  STG.E desc[UR4][R2.64], R7 ;  /* 0x0000000702007986 */ /* 0x004fe2000c101904 */
[----:B------:R-:W-:Y:S05]  /*0300*/  EXIT ;  /* 0x000000000000794d */ /* 0x000fea0003800000 */
.L_x_0:
[----:B------:R-:W-:-:S00]  /*0310*/  BRA `(.L_x_0) ;  /* 0xfffffffc00fc7947 */ /* 0x000fc0000383ffff */
[----:B------:R-:W-:-:S00]  /*0320*/  NOP ;  /* 0x0000000000007918 */ /* 0x000fc00000000000 */
        /* <DEDUP_REMOVED lines=13> */
.L_x_9:


//--------------------- .text._ZN32_GLOBAL__N__b3609e5b_4_k_cu_main7permuteEPf --------------------------
	.section	.text._ZN32_GLOBAL__N__b3609e5b_4_k_cu_main7permuteEPf,"ax",@progbits
	.align	128
.text._ZN32_GLOBAL__N__b3609e5b_4_k_cu_main7permuteEPf:
        .type           _ZN32_GLOBAL__N__b3609e5b_4_k_cu_main7permuteEPf,@function
        .size           _ZN32_GLOBAL__N__b3609e5b_4_k_cu_main7permuteEPf,(.L_x_10 - _ZN32_GLOBAL__N__b3609e5b_4_k_cu_main7permuteEPf)
        .other          _ZN32_GLOBAL__N__b3609e5b_4_k_cu_main7permuteEPf,@"STO_CUDA_ENTRY STV_DEFAULT"
_ZN32_GLOBAL__N__b3609e5b_4_k_cu_main7permuteEPf:
[----:B------:R-:W-:Y:S01]  /*0000*/  LDC R1, c[0x0][0x37c] ;  /* 0x0000df00ff017b82 */ /* 0x000fe20000000800 */
[----:B------:R-:W0:Y:S07]  /*0010*/  S2R R4, SR_TID.X ;  /* 0x0000000000047919 */ /* 0x000e2e0000002100 */
[----:B------:R-:W1:Y:S01]  /*0020*/  S2UR UR5, SR_CgaCtaId ;  /* 0x00000000000579c3 */ /* 0x000e620000008800 */
[----:B------:R-:W-:-:S07]  /*0030*/  UMOV UR4, 0x400 ;  /* 0x0000040000047882 */ /* 0x000fce0000000000 */
[----:B------:R-:W2:Y:S08]  /*0040*/  S2UR UR6, SR_CTAID.X ;  /* 0x00000000000679c3 */ /* 0x000eb00000002500 */
[----:B------:R-:W2:Y:S01]  /*0050*/  LDC R5, c[0x0][0x360] ;  /* 0x0000d800ff057b82 */ /* 0x000ea20000000800 */
[----:B-1----:R-:W-:-:S07]  /*0060*/  ULEA UR4, UR5, UR4, 0x18 ;  /* 0x0000000405047291 */ /* 0x002fce000f8ec0ff */
[----:B------:R-:W1:Y:S01]  /*0070*/  LDC.64 R2, c[0x0][0x380] ;  /* 0x0000e000ff027b82 */ /* 0x000e620000000a00 */
[----:B0-----:R-:W-:-:S04]  /*0080*/  SHF.L.U32 R0, R4, 0x2, RZ ;  /* 0x0000000204007819 */ /* 0x001fc800000006ff */
[----:B------:R-:W-:-:S05]  /*0090*/  LOP3.LUT R0, R0, 0x7c, RZ, 0xc0, !PT ;  /* 0x0000007c00007812 */ /* 0x000fca00078ec0ff */
[----:B------:R-:W-:Y:S01]  /*00a0*/  STS [R0+UR4], RZ ;  /* 0x000000ff00007988 */ /* 0x000fe20008000804 */
[----:B--2---:R-:W-:-:S03]  /*00b0*/  IMAD R5, R5, UR6, R4 ;  /* 0x0000000605057c24 */ /* 0x004fc6000f8e0204 */
[----:B------:R-:W-:Y:S04]  /*00c0*/  STS [R0+UR4+0x80], RZ ;  /* 0x000080ff00007988 */ /* 0x000fe80008000804 */
[----:B------:R-:W-:Y:S01]  /*00d0*/  STS [R0+UR4+0x100], RZ ;  /* 0x000100ff00007988 */ /* 0x000fe20008000804 */
[----:B-1----:R-:W-:-:S03]  /*00e0*/  IMAD.WIDE.U32 R2, R5, 0x4, R2 ;  /* 0x0000000405027825 */ /* 0x002fc600078e0002 */
[----:B------:R-:W-:Y:S04]  /*00f0*/  STS [R0+UR4+0x180], RZ ;  /* 0x000180ff00007988 */ /* 0x000fe80008000804 */
        /* <DEDUP_REMOVED lines=27> */
[----:B------:R-:W-:Y:S01]  /*02b0*/  STS [R0+UR4+0xf80], RZ ;  /* 0x000f80ff00007988 */ /* 0x000fe20008000804 */
[----:B------:R-:W-:Y:S06]  /*02c0*/  BAR.SYNC.DEFER_BLOCKING 0x0 ;  /* 0x0000000000007b1d */ /* 0x000fec0000010000 */
[----:B------:R-:W0:Y:S01]  /*02d0*/  LDS R7, [R0+UR4+0xf80] ;  /* 0x000f800400077984 */ /* 0x000e220008000800 */
[----:B------:R-:W0:Y:S03]  /*02e0*/  LDCU.64 UR4, c[0x0][0x358] ;  /* 0x00006b00ff0477ac */ /* 0x000e260008000a00 */
[----:B0-----:R-:W-:Y:S01]  /*02f0*/  STG.E desc[UR4][R2.64], R7 ;  /* 0x0000000702007986 */ /* 0x001fe2000c101904 */
[----:B------:R-:W-:Y:S05]  /*0300*/  EXIT ;  /* 0x000000000000794d */ /* 0x000fea0003800000 */
.L_x_1:
        /* <DEDUP_REMOVED lines=15> */
.L_x_10:


//--------------------- .text._ZN32_GLOBAL__N__b3609e5b_4_k_cu_main14bank_conflict2EPf --------------------------
	.section	.text._ZN32_GLOBAL__N__b3609e5b_4_k_cu_main14bank_conflict2EPf,"ax",@progbits
	.align	128
.text._ZN32_GLOBAL__N__b3609e5b_4_k_cu_main14bank_conflict2EPf:
        .type           _ZN32_GLOBAL__N__b3609e5b_4_k_cu_main14bank_conflict2EPf,@function
        .size           _ZN32_GLOBAL__N__b3609e5b_4_k_cu_main14bank_conflict2EPf,(.L_x_11 - _ZN32_GLOBAL__N__b3609e5b_4_k_cu_main14bank_conflict2EPf)
        .other          _ZN32_GLOBAL__N__b3609e5b_4_k_cu_main14bank_conflict2EPf,@"STO_CUDA_ENTRY STV_DEFAULT"
_ZN32_GLOBAL__N__b3609e5b_4_k_cu_main14bank_conflict2EPf:
        /* <DEDUP_REMOVED lines=10> */
[----:B------:R-:W-:Y:S01]  /*00a0*/  STS.128 [R0+UR4], RZ ;  /* 0x000000ff00007988 */ /* 0x000fe20008000c04 */
[----:B--2---:R-:W-:-:S03]  /*00b0*/  IMAD R5, R5, UR6, R4 ;  /* 0x0000000605057c24 */ /* 0x004fc6000f8e0204 */
[----:B------:R-:W-:Y:S04]  /*00c0*/  STS.128 [R0+UR4+0x10], RZ ;  /* 0x000010ff00007988 */ /* 0x000fe80008000c04 */
[----:B------:R-:W-:Y:S01]  /*00d0*/  STS.128 [R0+UR4+0x20], RZ ;  /* 0x000020ff00007988 */ /* 0x000fe20008000c04 */
[----:B-1----:R-:W-:-:S03]  /*00e0*/  IMAD.WIDE.U32 R2, R5, 0x4, R2 ;  /* 0x0000000405027825 */ /* 0x002fc600078e0002 */
[----:B------:R-:W-:Y:S04]  /*00f0*/  STS.128 [R0+UR4+0x30], RZ ;  /* 0x000030ff00007988 */ /* 0x000fe80008000c04 */
[----:B------:R-:W-:Y:S04]  /*0100*/  STS.128 [R0+UR4+0x40], RZ ;  /* 0x000040ff00007988 */ /* 0x000fe80008000c04 */
[----:B------:R-:W-:Y:S04]  /*0110*/  STS.128 [R0+UR4+0x50], RZ ;  /* 0x000050ff00007988 */ /* 0x000fe80008000c04 */
[----:B------:R-:W-:Y:S04]  /*0120*/  STS.128 [R0+UR4+0x60], RZ ;  /* 0x000060ff00007988 */ /* 0x000fe80008000c04 */
[----:B------:R-:W-:Y:S01]  /*0130*/  STS.128 [R0+UR4+0x70], RZ ;  /* 0x000070ff00007988 */ /* 0x000fe20008000c04 */
[----:B------:R-:W-:Y:S06]  /*0140*/  BAR.SYNC.DEFER_BLOCKING 0x0 ;  /* 0x0000000000007b1d */ /* 0x000fec0000010000 */
[----:B------:R-:W0:Y:S01]  /*0150*/  LDS R7, [R0+UR4+0x7c] ;  /* 0x00007c0400077984 */ /* 0x000e220008000800 */
[----:B------:R-:W0:Y:S03]  /*0160*/  LDCU.64 UR4, c[0x0][0x358] ;  /* 0x00006b00ff0477ac */ /* 0x000e260008000a00 */
[----:B0-----:R-:W-:Y:S01]  /*0170*/  STG.E desc[UR4][R2.64], R7 ;  /* 0x0000000702007986 */ /* 0x001fe2000c101904 */
[----:B------:R-:W-:Y:S05]  /*0180*/  EXIT ;  /* 0x000000000000794d */ /* 0x000fea0003800000 */
.L_x_2:
        /* <DEDUP_REMOVED lines=15> */
.L_x_11:


//--------------------- .text._ZN32_GLOBAL__N__b3609e5b_4_k_cu_main13bank_conflictEPfi --------------------------
	.section	.text._ZN32_GLOBAL__N__b3609e5b_4_k_cu_main13bank_conflictEPfi,"ax",@progbits
	.align	128
.text._ZN32_GLOBAL__N__b3609e5b_4_k_cu_main13bank_conflictEPfi:
        .type           _ZN32_GLOBAL__N__b3609e5b_4_k_cu_main13bank_conflictEPfi,@function
        .size           _ZN32_GLOBAL__N__b3609e5b_4_k_cu_main13bank_conflictEPfi,(.L_x_12 - _ZN32_GLOBAL__N__b3609e5b_4_k_cu_main13bank_conflictEPfi)
        .other          _ZN32_GLOBAL__N__b3609e5b_4_k_cu_main13bank_conflictEPfi,@"STO_CUDA_ENTRY STV_DEFAULT"
_ZN32_GLOBAL__N__b3609e5b_4_k_cu_main13bank_conflictEPfi:
[----:B------:R-:W-:Y:S01]  /*0000*/  LDC R1, c[0x0][0x37c] ;  /* 0x0000df00ff017b82 */ /* 0x000fe20000000800 */
[----:B------:R-:W0:Y:S07]  /*0010*/  S2R R2, SR_TID.X ;  /* 0x0000000000027919 */ /* 0x000e2e0000002100 */
[----:B------:R-:W1:Y:S01]  /*0020*/  S2UR UR4, SR_CTAID.X ;  /* 0x00000000000479c3 */ /* 0x000e620000002500 */
[----:B------:R-:W2:Y:S01]  /*0030*/  LDCU.64 UR6, c[0x0][0x358] ;  /* 0x00006b00ff0677ac */ /* 0x000ea20008000a00 */
[----:B------:R-:W-:Y:S06]  /*0040*/  BSSY.RECONVERGENT B0, `(.L_x_3) ;  /* 0x0000067000007945 */ /* 0x000fec0003800200 */
[----:B------:R-:W1:Y:S01]  /*0050*/  LDC R5, c[0x0][0x360] ;  /* 0x0000d800ff057b82 */ /* 0x000e620000000800 */
[----:B0-----:R-:W-:-:S04]  /*0060*/  LOP3.LUT R0, R2, 0x1f, RZ, 0xc0, !PT ;  /* 0x0000001f02007812 */ /* 0x001fc800078ec0ff */
[----:B------:R-:W-:-:S04]  /*0070*/  I2FP.F32.U32 R0, R0 ;  /* 0x0000000000007245 */ /* 0x000fc80000201000 */
[C---:B------:R-:W-:Y:S01]  /*0080*/  FSETP.GE.AND P0, PT, |R0|.reuse, 105615, PT ;  /* 0x47ce47800000780b */ /* 0x040fe20003f06200 */
[----:B------:R-:W-:-:S04]  /*0090*/  FMUL R4, R0, 0.63661974668502807617 ;  /* 0x3f22f98300047820 */ /* 0x000fc80000400000 */
[----:B------:R-:W0:Y:S02]  /*00a0*/  F2I.NTZ R8, R4 ;  /* 0x0000000400087305 */ /* 0x000e240000203100 */
[----:B0-----:R-:W-:-:S05]  /*00b0*/  I2FP.F32.S32 R3, R8 ;  /* 0x0000000800037245 */ /* 0x001fca0000201400 */
[----:B------:R-:W-:-:S04]  /*00c0*/  FFMA R6, R3, -1.5707962512969970703, R0 ;  /* 0xbfc90fda03067823 */ /* 0x000fc80000000000 */
[----:B------:R-:W-:-:S04]  /*00d0*/  FFMA R6, R3, -7.5497894158615963534e-08, R6 ;  /* 0xb3a2216803067823 */ /* 0x000fc80000000006 */
[----:B------:R-:W-:Y:S01]  /*00e0*/  FFMA R9, R3, -5.3903029534742383927e-15, R6 ;  /* 0xa7c234c503097823 */ /* 0x000fe20000000006 */
[----:B-1----:R-:W-:Y:S01]  /*00f0*/  IMAD R3, R5, UR4, R2 ;  /* 0x0000000405037c24 */ /* 0x002fe2000f8e0202 */
[----:B--2---:R-:W-:Y:S06]  /*0100*/  @!P0 BRA `(.L_x_4) ;  /* 0x0000000400688947 */ /* 0x004fec0003800000 */
[----:B------:R-:W-:-:S13]  /*0110*/  FSETP.NEU.AND P0, PT, |R0|, +INF , PT ;  /* 0x7f8000000000780b */ /* 0x000fda0003f0d200 */
[----:B------:R-:W-:Y:S01]  /*0120*/  @!P0 FMUL R9, RZ, R0 ;  /* 0x00000000ff098220 */ /* 0x000fe20000400000 */
[----:B------:R-:W-:Y:S01]  /*0130*/  @!P0 IMAD.MOV.U32 R8, RZ, RZ, RZ ;  /* 0x000000ffff088224 */ /* 0x000fe200078e00ff */
[----:B------:R-:W-:Y:S06]  /*0140*/  @!P0 BRA `(.L_x_4) ;  /* 0x0000000400588947 */ /* 0x000fec0003800000 */
[----:B------:R-:W-:Y:S01]  /*0150*/  IMAD.SHL.U32 R4, R0, 0x100, RZ ;  /* 0x0000010000047824 */ /* 0x000fe200078e00ff */
[----:B------:R-:W0:Y:S01]  /*0160*/  LDCU.64 UR8, c[0x4][URZ] ;  /* 0x01000000ff0877ac */ /* 0x000e220008000a00 */
[----:B------:R-:W-:Y:S02]  /*0170*/  IMAD.MOV.U32 R11, RZ, RZ, RZ ;  /* 0x000000ffff0b7224 */ /* 0x000fe400078e00ff */
[----:B------:R-:W-:Y:S01]  /*0180*/  IMAD.MOV.U32 R9, RZ, RZ, RZ ;  /* 0x000000ffff097224 */ /* 0x000fe200078e00ff */
[----:B------:R-:W-:Y:S01]  /*0190*/  LOP3.LUT R8, R4, 0x80000000, RZ, 0xfc, !PT ;  /* 0x8000000004087812 */ /* 0x000fe200078efcff */
[----:B------:R-:W-:Y:S01]  /*01a0*/  UMOV UR5, URZ ;  /* 0x000000ff00057c82 */ /* 0x000fe20008000000 */
[----:B------:R-:W-:-:S05]  /*01b0*/  UMOV UR4, URZ ;  /* 0x000000ff00047c82 */ /* 0x000fca0008000000 */
.L_x_5:
[----:B0-----:R-:W-:Y:S02]  /*01c0*/  IMAD.U32 R6, RZ, RZ, UR8 ;  /* 0x00000008ff067e24 */ /* 0x001fe4000f8e00ff */
[----:B------:R-:W-:-:S05]  /*01d0*/  IMAD.U32 R7, RZ, RZ, UR9 ;  /* 0x00000009ff077e24 */ /* 0x000fca000f8e00ff */
[----:B------:R-:W2:Y:S01]  /*01e0*/  LDG.E.CONSTANT R5, desc[UR6][R6.64] ;  /* 0x0000000606057981 */ /* 0x000ea2000c1e9900 */
[----:B------:R-:W-:Y:S01]  /*01f0*/  UIADD3 UR4, UPT, UPT, UR4, 0x1, URZ ;  /* 0x0000000104047890 */ /* 0x000fe2000fffe0ff */
[C---:B------:R-:W-:Y:S01]  /*0200*/  ISETP.EQ.AND P0, PT, R9.reuse, RZ, PT ;  /* 0x000000ff0900720c */ /* 0x040fe20003f02270 */
[----:B------:R-:W-:Y:S01]  /*0210*/  UIADD3 UR8, UP1, UPT, UR8, 0x4, URZ ;  /* 0x0000000408087890 */ /* 0x000fe2000ff3e0ff */
[C---:B------:R-:W-:Y:S01]  /*0220*/  ISETP.EQ.AND P1, PT, R9.reuse, 0x4, PT ;  /* 0x000000040900780c */ /* 0x040fe20003f22270 */
[----:B------:R-:W-:Y:S01]  /*0230*/  UISETP.NE.AND UP0, UPT, UR4, 0x6, UPT ;  /* 0x000000060400788c */ /* 0x000fe2000bf05270 */
[C---:B------:R-:W-:Y:S01]  /*0240*/  ISETP.EQ.AND P2, PT, R9.reuse, 0x8, PT ;  /* 0x000000080900780c */ /* 0x040fe20003f42270 */
[----:B------:R-:W-:Y:S01]  /*0250*/  UIADD3.X UR9, UPT, UPT, URZ, UR9, URZ, UP1, !UPT ;  /* 0x00000009ff097290 */ /* 0x000fe20008ffe4ff */
[C---:B------:R-:W-:Y:S02]  /*0260*/  ISETP.EQ.AND P3, PT, R9.reuse, 0xc, PT ;  /* 0x0000000c0900780c */ /* 0x040fe40003f62270 */
[----:B------:R-:W-:-:S02]  /*0270*/  ISETP.EQ.AND P4, PT, R9, 0x10, PT ;  /* 0x000000100900780c */ /* 0x000fc40003f82270 */
[C---:B------:R-:W-:Y:S01]  /*0280*/  ISETP.EQ.AND P5, PT, R9.reuse, 0x14, PT ;  /* 0x000000140900780c */ /* 0x040fe20003fa2270 */
[----:B------:R-:W-:Y:S02]  /*0290*/  VIADD R9, R9, 0x4 ;  /* 0x0000000409097836 */ /* 0x000fe40000000000 */
[----:B--2---:R-:W-:-:S03]  /*02a0*/  IMAD.WIDE.U32 R4, R5, R8, RZ ;  /* 0x0000000805047225 */ /* 0x004fc600078e00ff */
[----:B------:R-:W-:-:S04]  /*02b0*/  IADD3 R4, P6, PT, R4, R11, RZ ;  /* 0x0000000b04047210 */ /* 0x000fc80007fde0ff */
[----:B------:R-:W-:Y:S01]  /*02c0*/  IADD3.X R11, PT, PT, R5, UR5, RZ, P6, !PT ;  /* 0x00000005050b7c10 */ /* 0x000fe2000b7fe4ff */
[--C-:B------:R-:W-:Y:S01]  /*02d0*/  @P0 IMAD.MOV.U32 R10, RZ, RZ, R4.reuse ;  /* 0x000000ffff0a0224 */ /* 0x100fe200078e0004 */
[----:B------:R-:W-:Y:S01]  /*02e0*/  @P1 MOV R12, R4 ;  /* 0x00000004000c1202 */ /* 0x000fe20000000f00 */
[--C-:B------:R-:W-:Y:S02]  /*02f0*/  @P2 IMAD.MOV.U32 R13, RZ, RZ, R4.reuse ;  /* 0x000000ffff0d2224 */ /* 0x100fe400078e0004 */
[--C-:B------:R-:W-:Y:S02]  /*0300*/  @P3 IMAD.MOV.U32 R14, RZ, RZ, R4.reuse ;  /* 0x000000ffff0e3224 */ /* 0x100fe400078e0004 */
[--C-:B------:R-:W-:Y:S02]  /*0310*/  @P4 IMAD.MOV.U32 R15, RZ, RZ, R4.reuse ;  /* 0x000000ffff0f4224 */ /* 0x100fe400078e0004 */
[----:B------:R-:W-:Y:S01]  /*0320*/  @P5 IMAD.MOV.U32 R16, RZ, RZ, R4 ;  /* 0x000000ffff105224 */ /* 0x000fe200078e0004 */
[----:B------:R-:W-:Y:S06]  /*0330*/  BRA.U UP0, `(.L_x_5) ;  /* 0xfffffffd00a07547 */ /* 0x000fec000b83ffff */
[----:B------:R-:W-:Y:S01]  /*0340*/  SHF.R.U32.HI R0, RZ, 0x17, R0 ;  /* 0x00000017ff007819 */ /* 0x000fe20000011600 */
[----:B------:R-:W-:Y:S03]  /*0350*/  BSSY.RECONVERGENT B1, `(.L_x_6) ;  /* 0x0000027000017945 */ /* 0x000fe60003800200 */
[C---:B------:R-:W-:Y:S02]  /*0360*/  IADD3 R4, PT, PT, R0.reuse, -0x80, RZ ;  /* 0xffffff8000047810 */ /* 0x040fe40007ffe0ff */
[----:B------:R-:W-:Y:S02]  /*0370*/  LOP3.LUT P6, R0, R0, 0x1f, RZ, 0xc0, !PT ;  /* 0x0000001f00007812 */ /* 0x000fe400078cc0ff */
[----:B------:R-:W-:-:S05]  /*0380*/  SHF.R.U32.HI R4, RZ, 0x5, R4 ;  /* 0x00000005ff047819 */ /* 0x000fca0000011604 */
[----:B------:R-:W-:-:S05]  /*0390*/  IMAD.U32 R6, R4, -0x4, RZ ;  /* 0xfffffffc04067824 */ /* 0x000fca00078e00ff */
[C---:B------:R-:W-:Y:S02]  /*03a0*/  ISETP.EQ.AND P3, PT, R6.reuse, -0x18, PT ;  /* 0xffffffe80600780c */ /* 0x040fe40003f62270 */
[C---:B------:R-:W-:Y:S02]  /*03b0*/  ISETP.EQ.AND P4, PT, R6.reuse, -0x14, PT ;  /* 0xffffffec0600780c */ /* 0x040fe40003f82270 */
[C---:B------:R-:W-:Y:S02]  /*03c0*/  ISETP.EQ.AND P2, PT, R6.reuse, -0x10, PT ;  /* 0xfffffff00600780c */ /* 0x040fe40003f42270 */
[C---:B------:R-:W-:Y:S02]  /*03d0*/  ISETP.EQ.AND P1, PT, R6.reuse, -0xc, PT ;  /* 0xfffffff40600780c */ /* 0x040fe40003f22270 */
[C---:B------:R-:W-:Y:S02]  /*03e0*/  ISETP.EQ.AND P0, PT, R6.reuse, -0x8, PT ;  /* 0xfffffff80600780c */ /* 0x040fe40003f02270 */
[----:B------:R-:W-:-:S03]  /*03f0*/  ISETP.EQ.AND P5, PT, R6, RZ, PT ;  /* 0x000000ff0600720c */ /* 0x000fc60003fa2270 */
[--C-:B------:R-:W-:Y:S01]  /*0400*/  @P3 IMAD.MOV.U32 R4, RZ, RZ, R10.reuse ;  /* 0x000000ffff043224 */ /* 0x100fe200078e000a */
[C---:B------:R-:W-:Y:S01]  /*0410*/  ISETP.EQ.AND P3, PT, R6.reuse, -0x4, PT ;  /* 0xfffffffc0600780c */ /* 0x040fe20003f62270 */
[----:B------:R-:W-:Y:S02]  /*0420*/  @P4 IMAD.MOV.U32 R5, RZ, RZ, R10 ;  /* 0x000000ffff054224 */ /* 0x000fe400078e000a */
[--C-:B------:R-:W-:Y:S01]  /*0430*/  @P4 IMAD.MOV.U32 R4, RZ, RZ, R12.reuse ;  /* 0x000000ffff044224 */ /* 0x100fe200078e000c */
[----:B------:R-:W-:Y:S01]  /*0440*/  ISETP.EQ.AND P4, PT, R6, 0x4, PT ;  /* 0x000000040600780c */ /* 0x000fe20003f82270 */
[----:B------:R-:W-:Y:S01]  /*0450*/  @P2 IMAD.MOV.U32 R5, RZ, RZ, R12 ;  /* 0x000000ffff052224 */ /* 0x000fe200078e000c */
[----:B------:R-:W-:Y:S01]  /*0460*/  @P2 MOV R4, R13 ;  /* 0x0000000d00042202 */ /* 0x000fe20000000f00 */
[----:B------:R-:W-:Y:S02]  /*0470*/  @P1 IMAD.MOV.U32 R4, RZ, RZ, R14 ;  /* 0x000000ffff041224 */ /* 0x000fe400078e000e */
[----:B------:R-:W-:-:S02]  /*0480*/  @P0 IMAD.MOV.U32 R4, RZ, RZ, R15 ;  /* 0x000000ffff040224 */ /* 0x000fc400078e000f */
[----:B------:R-:W-:Y:S02]  /*0490*/  @P1 IMAD.MOV.U32 R5, RZ, RZ, R13 ;  /* 0x000000ffff051224 */ /* 0x000fe400078e000d */
[----:B------:R-:W-:Y:S01]  /*04a0*/  @P3 MOV R4, R16 ;  /* 0x0000001000043202 */ /* 0x000fe20000000f00 */
[----:B------:R-:W-:Y:S02]  /*04b0*/  @P5 IMAD.MOV.U32 R4, RZ, RZ, R11 ;  /* 0x000000ffff045224 */ /* 0x000fe400078e000b */
[----:B------:R-:W-:Y:S02]  /*04c0*/  @P0 IMAD.MOV.U32 R5, RZ, RZ, R14 ;  /* 0x000000ffff050224 */ /* 0x000fe400078e000e */
[----:B------:R-:W-:Y:S02]  /*04d0*/  @P3 IMAD.MOV.U32 R5, RZ, RZ, R15 ;  /* 0x000000ffff053224 */ /* 0x000fe400078e000f */
[----:B------:R-:W-:Y:S02]  /*04e0*/  @P5 IMAD.MOV.U32 R5, RZ, RZ, R16 ;  /* 0x000000ffff055224 */ /* 0x000fe400078e0010 */
[----:B------:R-:W-:-:S02]  /*04f0*/  @P4 IMAD.MOV.U32 R5, RZ, RZ, R11 ;  /* 0x000000ffff054224 */ /* 0x000fc400078e000b */
[----:B------:R-:W-:Y:S01]  /*0500*/  IMAD.MOV.U32 R9, RZ, RZ, R4 ;  /* 0x000000ffff097224 */ /* 0x000fe200078e0004 */
[----:B------:R-:W-:Y:S06]  /*0510*/  @!P6 BRA `(.L_x_7) ;  /* 0x000000000028e947 */ /* 0x000fec0003800000 */
[----:B------:R-:W-:Y:S01]  /*0520*/  @P2 IMAD.MOV.U32 R4, RZ, RZ, R10 ;  /* 0x000000ffff042224 */ /* 0x000fe200078e000a */
[----:B------:R-:W-:Y:S01]  /*0530*/  @P1 MOV R4, R12 ;  /* 0x0000000c00041202 */ /* 0x000fe20000000f00 */
[----:B------:R-:W-:Y:S01]  /*0540*/  @P0 IMAD.MOV.U32 R4, RZ, RZ, R13 ;  /* 0x000000ffff040224 */ /* 0x000fe200078e000d */
[----:B------:R-:W-:Y:S01]  /*0550*/  ISETP.EQ.AND P0, PT, R6, 0x8, PT ;  /* 0x000000080600780c */ /* 0x000fe20003f02270 */
[----:B------:R-:W-:Y:S01]  /*0560*/  @P3 IMAD.MOV.U32 R4, RZ, RZ, R14 ;  /* 0x000000ffff043224 */ /* 0x000fe200078e000e */
[----:B------:R-:W-:Y:S01]  /*0570*/  SHF.L.W.U32.HI R9, R5, R0, R9 ;  /* 0x0000000005097219 */ /* 0x000fe20000010e09 */
[----:B------:R-:W-:Y:S02]  /*0580*/  @P5 IMAD.MOV.U32 R4, RZ, RZ, R15 ;  /* 0x000000ffff045224 */ /* 0x000fe400078e000f */
[----:B------:R-:W-:-:S08]  /*0590*/  @P4 IMAD.MOV.U32 R4, RZ, RZ, R16 ;  /* 0x000000ffff044224 */ /* 0x000fd000078e0010 */
[----:B------:R-:W-:-:S05]  /*05a0*/  @P0 IMAD.MOV.U32 R4, RZ, RZ, R11 ;  /* 0x000000ffff040224 */ /* 0x000fca00078e000b */
[----:B------:R-:W-:-:S07]  /*05b0*/  SHF.L.W.U32.HI R5, R4, R0, R5 ;  /* 0x0000000004057219 */ /* 0x000fce0000010e05 */
.L_x_7:
[----:B------:R-:W-:Y:S05]  /*05c0*/  BSYNC.RECONVERGENT B1 ;  /* 0x0000000000017941 */ /* 0x000fea0003800200 */
.L_x_6:
[C---:B------:R-:W-:Y:S01]  /*05d0*/  SHF.L.W.U32.HI R11, R5.reuse, 0x2, R9 ;  /* 0x00000002050b7819 */ /* 0x040fe20000010e09 */
[----:B------:R-:W-:Y:S01]  /*05e0*/  UMOV UR4, 0x54442d19 ;  /* 0x54442d1900047882 */ /* 0x000fe20000000000 */
[----:B------:R-:W-:Y:S01]  /*05f0*/  SHF.L.U32 R5, R5, 0x2, RZ ;  /* 0x0000000205057819 */ /* 0x000fe200000006ff */
[----:B------:R-:W-:Y:S01]  /*0600*/  UMOV UR5, 0x3bf921fb ;  /* 0x3bf921fb00057882 */ /* 0x000fe20000000000 */
[----:B------:R-:W-:Y:S02]  /*0610*/  SHF.R.S32.HI R0, RZ, 0x1f, R11 ;  /* 0x0000001fff007819 */ /* 0x000fe4000001140b */
[----:B------:R-:W-:Y:S02]  /*0620*/  ISETP.GE.AND P0, PT, R11, RZ, PT ;  /* 0x000000ff0b00720c */ /* 0x000fe40003f06270 */
[C---:B------:R-:W-:Y:S02]  /*0630*/  LOP3.LUT R6, R0.reuse, R5, RZ, 0x3c, !PT ;  /* 0x0000000500067212 */ /* 0x040fe400078e3cff */
[----:B------:R-:W-:-:S02]  /*0640*/  LOP3.LUT R7, R0, R11, RZ, 0x3c, !PT ;  /* 0x0000000b00077212 */ /* 0x000fc400078e3cff */
[----:B------:R-:W-:Y:S02]  /*0650*/  SHF.R.U32.HI R8, RZ, 0x1e, R9 ;  /* 0x0000001eff087819 */ /* 0x000fe40000011609 */
[----:B------:R-:W0:Y:S02]  /*0660*/  I2F.F64.S64 R4, R6 ;  /* 0x0000000600047312 */ /* 0x000e240000301c00 */
[----:B------:R-:W-:Y:S01]  /*0670*/  LEA.HI R8, R11, R8, RZ, 0x1 ;  /* 0x000000080b087211 */ /* 0x000fe200078f08ff */
[----:B0-----:R-:W-:-:S10]  /*0680*/  DMUL R4, R4, UR4 ;  /* 0x0000000404047c28 */ /* 0x001fd40008000000 */
[----:B------:R-:W0:Y:S02]  /*0690*/  F2F.F32.F64 R4, R4 ;  /* 0x0000000400047310 */ /* 0x000e240000301000 */
[----:B0-----:R-:W-:-:S07]  /*06a0*/  FSEL R9, -R4, R4, !P0 ;  /* 0x0000000404097208 */ /* 0x001fce0004000100 */
.L_x_4:
[----:B------:R-:W-:Y:S05]  /*06b0*/  BSYNC.RECONVERGENT B0 ;  /* 0x0000000000007941 */ /* 0x000fea0003800200 */
.L_x_3:
[----:B------:R-:W0:Y:S01]  /*06c0*/  S2UR UR5, SR_CgaCtaId ;  /* 0x00000000000579c3 */ /* 0x000e220000008800 */
[----:B------:R-:W-:Y:S01]  /*06d0*/  LOP3.LUT R4, R8, 0x1, RZ, 0xc0, !PT ;  /* 0x0000000108047812 */ /* 0x000fe200078ec0ff */
[----:B------:R-:W-:Y:S02]  /*06e0*/  IMAD.MOV.U32 R0, RZ, RZ, 0x37cbac00 ;  /* 0x37cbac00ff007424 */ /* 0x000fe400078e00ff */
[----:B------:R-:W-:Y:S01]  /*06f0*/  FMUL R5, R9, R9 ;  /* 0x0000000909057220 */ /* 0x000fe20000400000 */
[----:B------:R-:W-:Y:S01]  /*0700*/  IMAD.MOV.U32 R7, RZ, RZ, 0x3effffff ;  /* 0x3effffffff077424 */ /* 0x000fe200078e00ff */
[----:B------:R-:W-:Y:S01]  /*0710*/  ISETP.NE.U32.AND P0, PT, R4, 0x1, PT ;  /* 0x000000010400780c */ /* 0x000fe20003f05070 */
[----:B------:R-:W-:Y:S02]  /*0720*/  IMAD.MOV.U32 R4, RZ, RZ, 0x3d2aaabb ;  /* 0x3d2aaabbff047424 */ /* 0x000fe400078e00ff */
[----:B------:R-:W-:Y:S01]  /*0730*/  FFMA R0, R5, R0, -0.0013887860113754868507 ;  /* 0xbab607ed05007423 */ /* 0x000fe20000000000 */
[----:B------:R-:W-:Y:S01]  /*0740*/  LOP3.LUT P1, RZ, R8, 0x2, RZ, 0xc0, !PT ;  /* 0x0000000208ff7812 */ /* 0x000fe2000782c0ff */
[----:B------:R-:W-:Y:S01]  /*0750*/  IMAD.SHL.U32 R6, R2, 0x2, RZ ;  /* 0x0000000202067824 */ /* 0x000fe200078e00ff */
[----:B------:R-:W-:Y:S01]  /*0760*/  FSEL R7, -R7, -0.16666662693023681641, !P0 ;  /* 0xbe2aaaa807077808 */ /* 0x000fe20004000100 */
[----:B------:R-:W-:Y:S01]  /*0770*/  UMOV UR4, 0x400 ;  /* 0x0000040000047882 */ /* 0x000fe20000000000 */
[----:B------:R-:W-:Y:S01]  /*0780*/  FSEL R0, R0, -0.00019574658654164522886, !P0 ;  /* 0xb94d415300007808 */ /* 0x000fe20004000000 */
[----:B------:R-:W1:Y:S01]  /*0790*/  LDCU UR8, c[0x0][0x388] ;  /* 0x00007100ff0877ac */ /* 0x000e620008000800 */
[----:B------:R-:W-:-:S05]  /*07a0*/  FSEL R4, R4, 0.0083327032625675201416, !P0 ;  /* 0x3c0885e404047808 */ /* 0x000fca0004000000 */
[----:B------:R-:W-:Y:S01]  /*07b0*/  FFMA R4, R5, R0, R4 ;  /* 0x0000000005047223 */ /* 0x000fe20000000004 */
[----:B------:R-:W-:-:S03]  /*07c0*/  FSEL R0, R9, 1, P0 ;  /* 0x3f80000009007808 */ /* 0x000fc60000000000 */
[C---:B------:R-:W-:Y:S01]  /*07d0*/  FFMA R4, R5.reuse, R4, R7 ;  /* 0x0000000405047223 */ /* 0x040fe20000000007 */
[----:B------:R-:W-:Y:S01]  /*07e0*/  LOP3.LUT R7, R6, 0x20, RZ, 0xc0, !PT ;  /* 0x0000002006077812 */ /* 0x000fe200078ec0ff */
[----:B------:R-:W-:Y:S01]  /*07f0*/  FFMA R5, R5, R0, RZ ;  /* 0x0000000005057223 */ /* 0x000fe200000000ff */
[----:B0-----:R-:W-:Y:S02]  /*0800*/  ULEA UR4, UR5, UR4, 0x18 ;  /* 0x0000000405047291 */ /* 0x001fe4000f8ec0ff */
[----:B------:R-:W-:Y:S01]  /*0810*/  LOP3.LUT R7, R7, 0xf, R2, 0xf8, !PT ;  /* 0x0000000f07077812 */ /* 0x000fe200078ef802 */
[----:B------:R-:W-:Y:S01]  /*0820*/  FFMA R0, R5, R4, R0 ;  /* 0x0000000405007223 */ /* 0x000fe20000000000 */
[----:B-1----:R-:W-:Y:S02]  /*0830*/  ISETP.GE.U32.AND P0, PT, R3, UR8, PT ;  /* 0x0000000803007c0c */ /* 0x002fe4000bf06070 */
[----:B------:R-:W-:Y:S01]  /*0840*/  LEA R7, R7, UR4, 0x2 ;  /* 0x0000000407077c11 */ /* 0x000fe2000f8e10ff */
[----:B------:R-:W-:-:S05]  /*0850*/  @P1 FADD R0, RZ, -R0 ;  /* 0x80000000ff001221 */ /* 0x000fca0000000000 */
[----:B------:R0:W-:Y:S01]  /*0860*/  STS [R7], R0 ;  /* 0x0000000007007388 */ /* 0x0001e20000000800 */
[----:B------:R-:W-:Y:S06]  /*0870*/  BAR.SYNC.DEFER_BLOCKING 0x0 ;  /* 0x0000000000007b1d */ /* 0x000fec0000010000 */
[----:B------:R-:W-:Y:S05]  /*0880*/  @P0 EXIT ;  /* 0x000000000000094d */ /* 0x000fea0003800000 */
[----:B0-----:R-:W0:Y:S01]  /*0890*/  LDS R7, [R7] ;  /* 0x0000000007077984 */ /* 0x001e220000000800 */
[----:B------:R-:W1:Y:S02]  /*08a0*/  LDC.64 R4, c[0x0][0x380] ;  /* 0x0000e000ff047b82 */ /* 0x000e640000000a00 */
[----:B-1----:R-:W-:-:S05]  /*08b0*/  IMAD.WIDE.U32 R2, R3, 0x4, R4 ;  /* 0x0000000403027825 */ /* 0x002fca00078e0004 */
[----:B0-----:R-:W-:Y:S01]  /*08c0*/  STG.E desc[UR6][R2.64], R7 ;  /* 0x0000000702007986 */ /* 0x001fe2000c101906 */
[----:B------:R-:W-:Y:S05]  /*08d0*/  EXIT ;  /* 0x000000000000794d */ /* 0x000fea0003800000 */
.L_x_8:
        /* <DEDUP_REMOVED lines=10> */
.L_x_12:


//--------------------- .nv.global.init           --------------------------
	.section	.nv.global.init,"aw",@progbits
	.align	4
.nv.global.init:
	.type		__cudart_i2opi_f,@object
	.size		__cudart_i2opi_f,(.L_0 - __cudart_i2opi_f)
__cudart_i2opi_f:
        /*0000*/ 	.byte	0x41, 0x90, 0x43, 0x3c, 0x99, 0x95, 0x62, 0xdb, 0xc0, 0xdd, 0x34, 0xf5, 0xd1, 0x57, 0x27, 0xfc
        /*0010*/ 	.byte	0x29, 0x15, 0x44, 0x4e, 0x6e, 0x83, 0xf9, 0xa2
.L_0:


//--------------------- .nv.shared._ZN32_GLOBAL__N__b3609e5b_4_k_cu_main14memory_paddingEPf --------------------------
	.section	.nv.shared._ZN32_GLOBAL__N__b3609e5b_4_k_cu_main14memory_paddingEPf,"aw",@nobits
	.sectionflags	@""
	.align	4
.nv.shared._ZN32_GLOBAL__N__b3609e5b_4_k_cu_main14memory_paddingEPf:
	.zero		5248


//--------------------- .nv.shared.reserved.0     --------------------------
	.section	.nv.shared.reserved.0,"aw",@nobits
	.weak		__nv_reservedSMEM_offset_0_alias
	.size		__nv_reservedSMEM_offset_0_alias, 0, 64
	.other		__nv_reservedSMEM_offset_0_alias,@"STO_CUDA_RESERVED_SHARED STV_DEFAULT"
__nv_reservedSMEM_offset_0_alias:
	.zero		0
	.zero		64


//--------------------- .nv.shared._ZN32_GLOBAL__N__b3609e5b_4_k_cu_main7permuteEPf --------------------------
	.section	.nv.shared._ZN32_GLOBAL__N__b3609e5b_4_k_cu_main7permuteEPf,"aw",@nobits
	.sectionflags	@""
	.align	4
.nv.shared._ZN32_GLOBAL__N__b3609e5b_4_k_cu_main7permuteEPf:
	.zero		5120


//--------------------- .nv.shared._ZN32_GLOBAL__N__b3609e5b_4_k_cu_main14bank_conflict2EPf --------------------------
	.section	.nv.shared._ZN32_GLOBAL__N__b3609e5b_4_k_cu_main14bank_conflict2EPf,"aw",@nobits
	.sectionflags	@""
	.align	4
.nv.shared._ZN32_GLOBAL__N__b3609e5b_4_k_cu_main14bank_conflict2EPf:
	.zero		5120


//--------------------- .nv.shared._ZN32_GLOBAL__N__b3609e5b_4_k_cu_main13bank_conflictEPfi --------------------------
	.section	.nv.shared._ZN32_GLOBAL__N__b3609e5b_4_k_cu_main13bank_conflictEPfi,"aw",@nobits
	.sectionflags	@""
	.align	4
.nv.shared._ZN32_GLOBAL__N__b3609e5b_4_k_cu_main13bank_conflictEPfi:
	.zero		1280


//--------------------- .nv.constant0._ZN32_GLOBAL__N__b3609e5b_4_k_cu_main14memory_paddingEPf --------------------------
	.section	.nv.constant0._ZN32_GLOBAL__N__b3609e5b_4_k_cu_main14memory_paddingEPf,"a",@progbits
	.sectionflags	@""
	.align	4
.nv.constant0._ZN32_GLOBAL__N__b3609e5b_4_k_cu_main14memory_paddingEPf:
	.zero		904


//--------------------- .nv.constant0._ZN32_GLOBAL__N__b3609e5b_4_k_cu_main7permuteEPf --------------------------
	.section	.nv.constant0._ZN32_GLOBAL__N__b3609e5b_4_k_cu_main7permuteEPf,"a",@progbits
	.sectionflags	@""
	.align	4
.nv.constant0._ZN32_GLOBAL__N__b3609e5b_4_k_cu_main7permuteEPf:
	.zero		904


//--------------------- .nv.constant0._ZN32_GLOBAL__N__b3609e5b_4_k_cu_main14bank_conflict2EPf --------------------------
	.section	.nv.constant0._ZN32_GLOBAL__N__b3609e5b_4_k_cu_main14bank_conflict2EPf,"a",@progbits
	.sectionflags	@""
	.align	4
.nv.constant0._ZN32_GLOBAL__N__b3609e5b_4_k_cu_main14bank_conflict2EPf:
	.zero		904


//--------------------- .nv.constant0._ZN32_GLOBAL__N__b3609e5b_4_k_cu_main13bank_conflictEPfi --------------------------
	.section	.nv.constant0._ZN32_GLOBAL__N__b3609e5b_4_k_cu_main13bank_conflictEPfi,"a",@progbits
	.sectionflags	@""
	.align	4
.nv.constant0._ZN32_GLOBAL__N__b3609e5b_4_k_cu_main13bank_conflictEPfi:
	.zero		908


//--------------------- SYMBOLS --------------------------

	.type		.nv.reservedSmem.offset0,@object
	.size		.nv.reservedSmem.offset0,0x4
	.type		.nv.reservedSmem.cap,@object
	.size		.nv.reservedSmem.cap,0x4
